	.headerflags	@"EF_CUDA_TEXMODE_UNIFIED EF_CUDA_64BIT_ADDRESS EF_CUDA_ACCELERATORS EF_CUDA_SM90 EF_CUDA_VIRTUAL_SM(EF_CUDA_SM90)"
	.elftype	@"ET_EXEC"


//--------------------- .nv.info                  --------------------------
	.section	.nv.info,"",@"SHT_CUDA_INFO"
	.align	4


	//----- nvinfo : EIATTR_REGCOUNT
	.align		4
        /*0000*/ 	.byte	0x04, 0x2f
        /*0002*/ 	.short	(.L_3 - .L_2)
	.align		4
.L_2:
        /*0004*/ 	.word	index@(triton_poi_fused__native_batch_norm_legit_no_training__prelu_kernel_convolution_3)
        /*0008*/ 	.word	0x0000001e


	//----- nvinfo : EIATTR_MIN_STACK_SIZE
	.align		4
.L_3:
        /*000c*/ 	.byte	0x04, 0x12
        /*000e*/ 	.short	(.L_5 - .L_4)
	.align		4
.L_4:
        /*0010*/ 	.word	index@(triton_poi_fused__native_batch_norm_legit_no_training__prelu_kernel_convolution_3)
        /*0014*/ 	.word	0x00000000


	//----- nvinfo : EIATTR_FRAME_SIZE
	.align		4
.L_5:
        /*0018*/ 	.byte	0x04, 0x11
        /*001a*/ 	.short	(.L_7 - .L_6)
	.align		4
.L_6:
        /*001c*/ 	.word	index@(triton_poi_fused__native_batch_norm_legit_no_training__prelu_kernel_convolution_3)
        /*0020*/ 	.word	0x00000000


	//----- nvinfo : EIATTR_MIN_STACK_SIZE
	.align		4
.L_7:
        /*0024*/ 	.byte	0x04, 0x12
        /*0026*/ 	.short	(.L_9 - .L_8)
	.align		4
.L_8:
        /*0028*/ 	.word	index@(triton_poi_fused__native_batch_norm_legit_no_training__prelu_kernel_convolution_3)
        /*002c*/ 	.word	0x00000000
.L_9:


//--------------------- .nv.info.triton_poi_fused__native_batch_norm_legit_no_training__prelu_kernel_convolution_3 --------------------------
	.section	.nv.info.triton_poi_fused__native_batch_norm_legit_no_training__prelu_kernel_convolution_3,"",@"SHT_CUDA_INFO"
	.sectionflags	@""
	.align	4


	//----- nvinfo : EIATTR_CUDA_API_VERSION
	.align		4
        /*0000*/ 	.byte	0x04, 0x37
        /*0002*/ 	.short	(.L_11 - .L_10)
.L_10:
        /*0004*/ 	.word	0x0000007c


	//----- nvinfo : EIATTR_KPARAM_INFO
	.align		4
.L_11:
        /*0008*/ 	.byte	0x04, 0x17
        /*000a*/ 	.short	(.L_13 - .L_12)
.L_12:
        /*000c*/ 	.word	0x00000000
        /*0010*/ 	.short	0x0008
        /*0012*/ 	.short	0x0040
        /*0014*/ 	.byte	0x00, 0xf0, 0x11, 0x00


	//----- nvinfo : EIATTR_KPARAM_INFO
	.align		4
.L_13:
        /*0018*/ 	.byte	0x04, 0x17
        /*001a*/ 	.short	(.L_15 - .L_14)
.L_14:
        /*001c*/ 	.word	0x00000000
        /*0020*/ 	.short	0x0007
        /*0022*/ 	.short	0x0038
        /*0024*/ 	.byte	0x00, 0xf4, 0x21, 0x00


	//----- nvinfo : EIATTR_KPARAM_INFO
	.align		4
.L_15:
        /*0028*/ 	.byte	0x04, 0x17
        /*002a*/ 	.short	(.L_17 - .L_16)
.L_16:
        /*002c*/ 	.word	0x00000000
        /*0030*/ 	.short	0x0006
        /*0032*/ 	.short	0x0030
        /*0034*/ 	.byte	0x00, 0xf4, 0x21, 0x00


	//----- nvinfo : EIATTR_KPARAM_INFO
	.align		4
.L_17:
        /*0038*/ 	.byte	0x04, 0x17
        /*003a*/ 	.short	(.L_19 - .L_18)
.L_18:
        /*003c*/ 	.word	0x00000000
        /*0040*/ 	.short	0x0005
        /*0042*/ 	.short	0x0028
        /*0044*/ 	.byte	0x00, 0xf4, 0x21, 0x00


	//----- nvinfo : EIATTR_KPARAM_INFO
	.align		4
.L_19:
        /*0048*/ 	.byte	0x04, 0x17
        /*004a*/ 	.short	(.L_21 - .L_20)
.L_20:
        /*004c*/ 	.word	0x00000000
        /*0050*/ 	.short	0x0004
        /*0052*/ 	.short	0x0020
        /*0054*/ 	.byte	0x00, 0xf4, 0x21, 0x00


	//----- nvinfo : EIATTR_KPARAM_INFO
	.align		4
.L_21:
        /*0058*/ 	.byte	0x04, 0x17
        /*005a*/ 	.short	(.L_23 - .L_22)
.L_22:
        /*005c*/ 	.word	0x00000000
        /*0060*/ 	.short	0x0003
        /*0062*/ 	.short	0x0018
        /*0064*/ 	.byte	0x00, 0xf4, 0x21, 0x00


	//----- nvinfo : EIATTR_KPARAM_INFO
	.align		4
.L_23:
        /*0068*/ 	.byte	0x04, 0x17
        /*006a*/ 	.short	(.L_25 - .L_24)
.L_24:
        /*006c*/ 	.word	0x00000000
        /*0070*/ 	.short	0x0002
        /*0072*/ 	.short	0x0010
        /*0074*/ 	.byte	0x00, 0xf4, 0x21, 0x00


	//----- nvinfo : EIATTR_KPARAM_INFO
	.align		4
.L_25:
        /*0078*/ 	.byte	0x04, 0x17
        /*007a*/ 	.short	(.L_27 - .L_26)
.L_26:
        /*007c*/ 	.word	0x00000000
        /*0080*/ 	.short	0x0001
        /*0082*/ 	.short	0x0008
        /*0084*/ 	.byte	0x00, 0xf4, 0x21, 0x00


	//----- nvinfo : EIATTR_KPARAM_INFO
	.align		4
.L_27:
        /*0088*/ 	.byte	0x04, 0x17
        /*008a*/ 	.short	(.L_29 - .L_28)
.L_28:
        /*008c*/ 	.word	0x00000000
        /*0090*/ 	.short	0x0000
        /*0092*/ 	.short	0x0000
        /*0094*/ 	.byte	0x00, 0xf4, 0x21, 0x00


	//----- nvinfo : EIATTR_SPARSE_MMA_MASK
	.align		4
.L_29:
        /*0098*/ 	.byte	0x03, 0x50
        /*009a*/ 	.short	0x0000


	//----- nvinfo : EIATTR_MAXREG_COUNT
	.align		4
        /*009c*/ 	.byte	0x03, 0x1b
        /*009e*/ 	.short	0x00ff


	//----- nvinfo : EIATTR_EXIT_INSTR_OFFSETS
	.align		4
        /*00a0*/ 	.byte	0x04, 0x1c
        /*00a2*/ 	.short	(.L_31 - .L_30)


	//   ....[0]....
.L_30:
        /*00a4*/ 	.word	0x00000540


	//   ....[1]....
        /*00a8*/ 	.word	0x00000560


	//----- nvinfo : EIATTR_REQNTID
	.align		4
.L_31:
        /*00ac*/ 	.byte	0x04, 0x10
        /*00ae*/ 	.short	(.L_33 - .L_32)
.L_32:
        /*00b0*/ 	.word	0x00000080
        /*00b4*/ 	.word	0x00000001
        /*00b8*/ 	.word	0x00000001


	//----- nvinfo : EIATTR_CBANK_PARAM_SIZE
	.align		4
.L_33:
        /*00bc*/ 	.byte	0x03, 0x19
        /*00be*/ 	.short	0x0044


	//----- nvinfo : EIATTR_PARAM_CBANK
	.align		4
        /*00c0*/ 	.byte	0x04, 0x0a
        /*00c2*/ 	.short	(.L_35 - .L_34)
	.align		4
.L_34:
        /*00c4*/ 	.word	index@(.nv.constant0.triton_poi_fused__native_batch_norm_legit_no_training__prelu_kernel_convolution_3)
        /*00c8*/ 	.short	0x0210
        /*00ca*/ 	.short	0x0044


	//----- nvinfo : EIATTR_SW_WAR
	.align		4
.L_35:
        /*00cc*/ 	.byte	0x04, 0x36
        /*00ce*/ 	.short	(.L_37 - .L_36)
.L_36:
        /*00d0*/ 	.word	0x00000008
.L_37:


//--------------------- .nv.callgraph             --------------------------
	.section	.nv.callgraph,"",@"SHT_CUDA_CALLGRAPH"
	.align	4
	.sectionentsize	8
	.align		4
        /*0000*/ 	.word	0x00000000
	.align		4
        /*0004*/ 	.word	0xffffffff
	.align		4
        /*0008*/ 	.word	0x00000000
	.align		4
        /*000c*/ 	.word	0xfffffffe
	.align		4
        /*0010*/ 	.word	0x00000000
	.align		4
        /*0014*/ 	.word	0xfffffffd
	.align		4
        /*0018*/ 	.word	0x00000000
	.align		4
        /*001c*/ 	.word	0xfffffffc


//--------------------- .nv.constant4             --------------------------
	.section	.nv.constant4,"a",@progbits
	.align	8
	.align		8
.nv.constant4:
        /*0000*/ 	.dword	_$_str
	.align		8
        /*0008*/ 	.dword	_$_str_$_2


//--------------------- .text.triton_poi_fused__native_batch_norm_legit_no_training__prelu_kernel_convolution_3 --------------------------
	.section	.text.triton_poi_fused__native_batch_norm_legit_no_training__prelu_kernel_convolution_3,"ax",@progbits
	.align	128
        .global         triton_poi_fused__native_batch_norm_legit_no_training__prelu_kernel_convolution_3
        .type           triton_poi_fused__native_batch_norm_legit_no_training__prelu_kernel_convolution_3,@function
        .size           triton_poi_fused__native_batch_norm_legit_no_training__prelu_kernel_convolution_3,(.L_x_1 - triton_poi_fused__native_batch_norm_legit_no_training__prelu_kernel_convolution_3)
        .other          triton_poi_fused__native_batch_norm_legit_no_training__prelu_kernel_convolution_3,@"STO_CUDA_ENTRY STV_DEFAULT"
triton_poi_fused__native_batch_norm_legit_no_training__prelu_kernel_convolution_3:
.text.triton_poi_fused__native_batch_norm_legit_no_training__prelu_kernel_convolution_3:
[----:B------:R-:W0:Y:S01]  /*0000*/  LDC R1, c[0x0][0x28] ;  /* 0x00000a00ff017b82 */ /* 0x000e220000000800 */
[----:B------:R-:W1:Y:S01]  /*0010*/  S2R R0, SR_TID.X ;  /* 0x0000000000007919 */ /* 0x000e620000002100 */
[----:B------:R-:W-:Y:S01]  /*0020*/  CS2R R16, SRZ ;  /* 0x0000000000107805 */ /* 0x000fe2000001ff00 */
[----:B------:R-:W-:-:S05]  /*0030*/  ULDC.64 UR4, c[0x0][0x208] ;  /* 0x0000820000047ab9 */ /* 0x000fca0000000a00 */
[----:B------:R-:W2:Y:S01]  /*0040*/  LDC.64 R20, c[0x0][0x220] ;  /* 0x00008800ff147b82 */ /* 0x000ea20000000a00 */
[----:B------:R-:W3:Y:S07]  /*0050*/  S2R R5, SR_CTAID.X ;  /* 0x0000000000057919 */ /* 0x000eee0000002500 */
[----:B------:R-:W4:Y:S08]  /*0060*/  LDC.64 R22, c[0x0][0x210] ;  /* 0x00008400ff167b82 */ /* 0x000f300000000a00 */
[----:B------:R-:W5:Y:S08]  /*0070*/  LDC.64 R18, c[0x0][0x228] ;  /* 0x00008a00ff127b82 */ /* 0x000f700000000a00 */
[----:B------:R-:W2:Y:S01]  /*0080*/  LDC.64 R8, c[0x0][0x238] ;  /* 0x00008e00ff087b82 */ /* 0x000ea20000000a00 */
[----:B-1----:R-:W-:-:S07]  /*0090*/  SHF.L.U32 R0, R0, 0x1, RZ ;  /* 0x0000000100007819 */ /* 0x002fce00000006ff */
[----:B------:R-:W1:Y:S01]  /*00a0*/  LDC.64 R6, c[0x0][0x240] ;  /* 0x00009000ff067b82 */ /* 0x000e620000000a00 */
[----:B---3--:R-:W-:Y:S02]  /*00b0*/  SHF.R.S32.HI R3, RZ, 0x17, R5 ;  /* 0x00000017ff037819 */ /* 0x008fe40000011405 */
[----:B------:R-:W-:Y:S02]  /*00c0*/  LOP3.LUT R0, R0, 0xfe, RZ, 0xc0, !PT ;  /* 0x000000fe00007812 */ /* 0x000fe400078ec0ff */
[----:B------:R-:W-:Y:S02]  /*00d0*/  SGXT R3, R3, 0x1 ;  /* 0x000000010303781a */ /* 0x000fe40000000200 */
[----:B------:R-:W-:Y:S02]  /*00e0*/  LEA R12, R5, R0, 0x8 ;  /* 0x00000000050c7211 */ /* 0x000fe400078e40ff */
[----:B------:R-:W3:Y:S02]  /*00f0*/  LDC.64 R4, c[0x0][0x230] ;  /* 0x00008c00ff047b82 */ /* 0x000ee40000000a00 */
[----:B------:R-:W-:-:S02]  /*0100*/  LEA.HI R3, R3, R12, RZ, 0x4 ;  /* 0x0000000c03037211 */ /* 0x000fc400078f20ff */
[----:B------:R-:W-:Y:S02]  /*0110*/  ISETP.GE.AND P0, PT, R12, 0x100, PT ;  /* 0x000001000c00780c */ /* 0x000fe40003f06270 */
[----:B------:R-:W-:-:S04]  /*0120*/  SHF.R.S32.HI R3, RZ, 0x4, R3 ;  /* 0x00000004ff037819 */ /* 0x000fc80000011403 */
[----:B------:R-:W-:-:S04]  /*0130*/  LEA.HI R0, R3, R3, RZ, 0x2 ;  /* 0x0000000303007211 */ /* 0x000fc800078f10ff */
[----:B------:R-:W-:-:S04]  /*0140*/  LOP3.LUT R0, R0, 0xfffffffc, RZ, 0xc0, !PT ;  /* 0xfffffffc00007812 */ /* 0x000fc800078ec0ff */
[----:B------:R-:W-:Y:S01]  /*0150*/  IADD3 R11, R3, -R0, RZ ;  /* 0x80000000030b7210 */ /* 0x000fe20007ffe0ff */
[----:B------:R-:W-:-:S04]  /*0160*/  HFMA2.MMA R0, -RZ, RZ, 0, 0 ;  /* 0x00000000ff007435 */ /* 0x000fc800000001ff */
[----:B---3--:R-:W-:-:S06]  /*0170*/  IMAD.WIDE R4, R11, 0x4, R4 ;  /* 0x000000040b047825 */ /* 0x008fcc00078e0204 */
[----:B------:R-:W3:Y:S04]  /*0180*/  @!P0 LDG.E.EL R0, desc[UR4][R4.64] ;  /* 0x0000000404008981 */ /* 0x000ee8000c2e1900 */
[----:B------:R4:W3:Y:S01]  /*0190*/  @!P0 LDG.E.EL R16, desc[UR4][R4.64] ;  /* 0x0000000404108981 */ /* 0x0008e2000c2e1900 */
[----:B------:R-:W-:Y:S02]  /*01a0*/  CS2R R14, SRZ ;  /* 0x00000000000e7805 */ /* 0x000fe4000001ff00 */
[----:B------:R-:W-:Y:S01]  /*01b0*/  CS2R R2, SRZ ;  /* 0x0000000000027805 */ /* 0x000fe2000001ff00 */
[----:B--2---:R-:W-:Y:S01]  /*01c0*/  IMAD.WIDE R20, R11, 0x4, R20 ;  /* 0x000000040b147825 */ /* 0x004fe200078e0214 */
[----:B------:R-:W-:-:S03]  /*01d0*/  MOV R13, RZ ;  /* 0x000000ff000d7202 */ /* 0x000fc60000000f00 */
[----:B-----5:R-:W-:Y:S01]  /*01e0*/  IMAD.WIDE R26, R11, 0x4, R18 ;  /* 0x000000040b1a7825 */ /* 0x020fe200078e0212 */
[----:B------:R-:W-:Y:S01]  /*01f0*/  CS2R R18, SRZ ;  /* 0x0000000000127805 */ /* 0x000fe2000001ff00 */
[----:B------:R-:W2:Y:S02]  /*0200*/  @!P0 LDG.E.EL R15, desc[UR4][R20.64] ;  /* 0x00000004140f8981 */ /* 0x000ea4000c2e1900 */
[----:B----4-:R-:W-:Y:S02]  /*0210*/  IMAD.WIDE R4, R12, 0x4, R22 ;  /* 0x000000040c047825 */ /* 0x010fe400078e0216 */
[----:B------:R-:W4:Y:S01]  /*0220*/  @!P0 LDG.E.EL R14, desc[UR4][R20.64] ;  /* 0x00000004140e8981 */ /* 0x000f22000c2e1900 */
[----:B------:R-:W-:-:S03]  /*0230*/  HFMA2.MMA R22, -RZ, RZ, 0, 0 ;  /* 0x00000000ff167435 */ /* 0x000fc600000001ff */
[----:B------:R-:W4:Y:S01]  /*0240*/  @!P0 LDG.E.64 R2, desc[UR4][R4.64] ;  /* 0x0000000404028981 */ /* 0x000f22000c1e1b00 */
[C---:B0-----:R-:W-:Y:S01]  /*0250*/  IMAD.WIDE R8, R11.reuse, 0x4, R8 ;  /* 0x000000040b087825 */ /* 0x041fe200078e0208 */
[----:B------:R-:W-:Y:S02]  /*0260*/  MOV R24, RZ ;  /* 0x000000ff00187202 */ /* 0x000fe40000000f00 */
[----:B------:R-:W5:Y:S01]  /*0270*/  @!P0 LDG.E.EL R13, desc[UR4][R26.64] ;  /* 0x000000041a0d8981 */ /* 0x000f62000c2e1900 */
[----:B-1----:R-:W-:-:S03]  /*0280*/  IMAD.WIDE R10, R11, 0x4, R6 ;  /* 0x000000040b0a7825 */ /* 0x002fc600078e0206 */
[----:B------:R-:W2:Y:S01]  /*0290*/  @!P0 LDG.E.EL R18, desc[UR4][R26.64] ;  /* 0x000000041a128981 */ /* 0x000ea2000c2e1900 */
[----:B------:R-:W0:Y:S03]  /*02a0*/  LDC.64 R6, c[0x0][0x248] ;  /* 0x00009200ff067b82 */ /* 0x000e260000000a00 */
[----:B------:R-:W2:Y:S04]  /*02b0*/  @!P0 LDG.E.EL R17, desc[UR4][R8.64] ;  /* 0x0000000408118981 */ /* 0x000ea8000c2e1900 */
[----:B------:R1:W2:Y:S04]  /*02c0*/  @!P0 LDG.E.EL R19, desc[UR4][R8.64] ;  /* 0x0000000408138981 */ /* 0x0002a8000c2e1900 */
[----:B------:R-:W2:Y:S04]  /*02d0*/  @!P0 LDG.E.EL R22, desc[UR4][R10.64] ;  /* 0x000000040a168981 */ /* 0x000ea8000c2e1900 */
[----:B------:R-:W2:Y:S04]  /*02e0*/  @!P0 LDG.E.EL R24, desc[UR4][R10.64] ;  /* 0x000000040a188981 */ /* 0x000ea8000c2e1900 */
[----:B0-----:R0:W5:Y:S01]  /*02f0*/  LDG.E R6, desc[UR4][R6.64] ;  /* 0x0000000406067981 */ /* 0x001162000c1e1900 */
[----:B-1----:R-:W-:Y:S01]  /*0300*/  HFMA2.MMA R8, -RZ, RZ, 1.625, 0 ;  /* 0x3e800000ff087435 */ /* 0x002fe200000001ff */
[----:B---3--:R-:W-:Y:S01]  /*0310*/  FADD R0, R0, 9.9999997473787516356e-06 ;  /* 0x3727c5ac00007421 */ /* 0x008fe20000000000 */
[----:B------:R-:W-:-:S03]  /*0320*/  FADD R16, R16, 9.9999997473787516356e-06 ;  /* 0x3727c5ac10107421 */ /* 0x000fc60000000000 */
[----:B------:R-:W1:Y:S08]  /*0330*/  MUFU.SQRT R20, R0 ;  /* 0x0000000000147308 */ /* 0x000e700000002000 */
[----:B------:R-:W3:Y:S01]  /*0340*/  MUFU.SQRT R21, R16 ;  /* 0x0000001000157308 */ /* 0x000ee20000002000 */
[C---:B-1----:R-:W-:Y:S02]  /*0350*/  FSETP.GT.AND P1, PT, R20.reuse, 8.50705917302346158658e+37, PT ;  /* 0x7e8000001400780b */ /* 0x042fe40003f24000 */
[----:B------:R-:W-:-:S02]  /*0360*/  FSETP.GEU.AND P3, PT, R20, 1.175494350822287508e-38, PT ;  /* 0x008000001400780b */ /* 0x000fc40003f6e000 */
[C---:B---3--:R-:W-:Y:S02]  /*0370*/  FSETP.GT.AND P2, PT, R21.reuse, 8.50705917302346158658e+37, PT ;  /* 0x7e8000001500780b */ /* 0x048fe40003f44000 */
[----:B------:R-:W-:-:S07]  /*0380*/  FSETP.GEU.AND P4, PT, R21, 1.175494350822287508e-38, PT ;  /* 0x008000001500780b */ /* 0x000fce0003f8e000 */
[----:B------:R-:W-:-:S04]  /*0390*/  @P1 FMUL R20, R20, 0.25 ;  /* 0x3e80000014141820 */ /* 0x000fc80000400000 */
[----:B------:R-:W-:Y:S01]  /*03a0*/  @!P3 FMUL R20, R20, 16777216 ;  /* 0x4b8000001414b820 */ /* 0x000fe20000400000 */
[----:B------:R-:W-:-:S04]  /*03b0*/  @P2 FMUL R21, R21, 0.25 ;  /* 0x3e80000015152820 */ /* 0x000fc80000400000 */
[----:B------:R-:W-:Y:S01]  /*03c0*/  @!P4 FMUL R21, R21, 16777216 ;  /* 0x4b8000001515c820 */ /* 0x000fe20000400000 */
[----:B------:R-:W1:Y:S01]  /*03d0*/  MUFU.RCP R20, R20 ;  /* 0x0000001400147308 */ /* 0x000e620000001000 */
[----:B0-----:R-:W-:-:S07]  /*03e0*/  FSEL R7, R8, 1, P1 ;  /* 0x3f80000008077808 */ /* 0x001fce0000800000 */
[----:B------:R-:W0:Y:S01]  /*03f0*/  MUFU.RCP R21, R21 ;  /* 0x0000001500157308 */ /* 0x000e220000001000 */
[----:B------:R-:W-:Y:S01]  /*0400*/  FSEL R8, R8, 1, P2 ;  /* 0x3f80000008087808 */ /* 0x000fe20001000000 */
[----:B------:R-:W-:Y:S01]  /*0410*/  @!P3 FMUL R7, R7, 16777216 ;  /* 0x4b8000000707b820 */ /* 0x000fe20000400000 */
[----:B----4-:R-:W-:Y:S01]  /*0420*/  FADD R3, R14, R3 ;  /* 0x000000030e037221 */ /* 0x010fe20000000000 */
[----:B--2---:R-:W-:Y:S02]  /*0430*/  FADD R2, R15, R2 ;  /* 0x000000020f027221 */ /* 0x004fe40000000000 */
[----:B------:R-:W-:Y:S01]  /*0440*/  @!P4 FMUL R8, R8, 16777216 ;  /* 0x4b8000000808c820 */ /* 0x000fe20000400000 */
[----:B-1----:R-:W-:Y:S01]  /*0450*/  FMUL R0, R20, R7 ;  /* 0x0000000714007220 */ /* 0x002fe20000400000 */
[----:B-----5:R-:W-:Y:S01]  /*0460*/  FADD R13, R2, -R13 ;  /* 0x8000000d020d7221 */ /* 0x020fe20000000000 */
[----:B------:R-:W-:Y:S01]  /*0470*/  FADD R18, R3, -R18 ;  /* 0x8000001203127221 */ /* 0x000fe20000000000 */
[----:B0-----:R-:W-:-:S02]  /*0480*/  FMUL R7, R21, R8 ;  /* 0x0000000815077220 */ /* 0x001fc40000400000 */
[----:B------:R-:W0:Y:S01]  /*0490*/  LDC.64 R8, c[0x0][0x218] ;  /* 0x00008600ff087b82 */ /* 0x000e220000000a00 */
[----:B------:R-:W-:Y:S01]  /*04a0*/  FMUL R13, R13, R0 ;  /* 0x000000000d0d7220 */ /* 0x000fe20000400000 */
[----:B------:R-:W-:-:S03]  /*04b0*/  FMUL R7, R18, R7 ;  /* 0x0000000712077220 */ /* 0x000fc60000400000 */
[----:B------:R-:W-:Y:S01]  /*04c0*/  FFMA R18, R13, R17, R22 ;  /* 0x000000110d127223 */ /* 0x000fe20000000016 */
[----:B------:R-:W-:-:S04]  /*04d0*/  FFMA R19, R7, R19, R24 ;  /* 0x0000001307137223 */ /* 0x000fc80000000018 */
[----:B------:R-:W-:Y:S02]  /*04e0*/  FSETP.GT.AND P1, PT, R18, RZ, PT ;  /* 0x000000ff1200720b */ /* 0x000fe40003f24000 */
[----:B------:R-:W-:Y:S01]  /*04f0*/  FSETP.GT.AND P2, PT, R19, RZ, PT ;  /* 0x000000ff1300720b */ /* 0x000fe20003f44000 */
[----:B------:R1:W-:Y:S10]  /*0500*/  @!P0 STG.E.64 desc[UR4][R4.64], R2 ;  /* 0x0000000204008986 */ /* 0x0003f4000c101b04 */
[----:B------:R-:W-:Y:S01]  /*0510*/  @!P1 FMUL R18, R6, R18 ;  /* 0x0000001206129220 */ /* 0x000fe20000400000 */
[----:B0-----:R-:W-:-:S04]  /*0520*/  IMAD.WIDE R8, R12, 0x4, R8 ;  /* 0x000000040c087825 */ /* 0x001fc800078e0208 */
[----:B------:R-:W-:Y:S01]  /*0530*/  @!P2 FMUL R19, R6, R19 ;  /* 0x000000130613a220 */ /* 0x000fe20000400000 */
[----:B------:R-:W-:Y:S06]  /*0540*/  @P0 EXIT ;  /* 0x000000000000094d */ /* 0x000fec0003800000 */
[----:B------:R-:W-:Y:S01]  /*0550*/  STG.E.64 desc[UR4][R8.64], R18 ;  /* 0x0000001208007986 */ /* 0x000fe2000c101b04 */
[----:B------:R-:W-:Y:S05]  /*0560*/  EXIT ;  /* 0x000000000000794d */ /* 0x000fea0003800000 */
.L_x_0:
[----:B------:R-:W-:-:S00]  /*0570*/  BRA `(.L_x_0) ;  /* 0xfffffffc00fc7947 */ /* 0x000fc0000383ffff */
[----:B------:R-:W-:-:S00]  /*0580*/  NOP ;  /* 0x0000000000007918 */ /* 0x000fc00000000000 */
[----:B------:R-:W-:-:S00]  /*0590*/  NOP ;  /* 0x0000000000007918 */ /* 0x000fc00000000000 */
[----:B------:R-:W-:-:S00]  /*05a0*/  NOP ;  /* 0x0000000000007918 */ /* 0x000fc00000000000 */
[----:B------:R-:W-:-:S00]  /*05b0*/  NOP ;  /* 0x0000000000007918 */ /* 0x000fc00000000000 */
[----:B------:R-:W-:-:S00]  /*05c0*/  NOP ;  /* 0x0000000000007918 */ /* 0x000fc00000000000 */
[----:B------:R-:W-:-:S00]  /*05d0*/  NOP ;  /* 0x0000000000007918 */ /* 0x000fc00000000000 */
[----:B------:R-:W-:-:S00]  /*05e0*/  NOP ;  /* 0x0000000000007918 */ /* 0x000fc00000000000 */
[----:B------:R-:W-:-:S00]  /*05f0*/  NOP ;  /* 0x0000000000007918 */ /* 0x000fc00000000000 */
.L_x_1:


//--------------------- .nv.global.init           --------------------------
	.section	.nv.global.init,"aw",@progbits
.nv.global.init:
	.type		_$_str,@object
	.size		_$_str,(_$_str_$_2 - _$_str)
_$_str:
        /*0000*/ 	.byte	0x5f, 0x5f, 0x43, 0x55, 0x44, 0x41, 0x5f, 0x46, 0x54, 0x5a, 0x00
	.type		_$_str_$_2,@object
	.size		_$_str_$_2,(.L_1 - _$_str_$_2)
_$_str_$_2:
        /*000b*/ 	.byte	0x5f, 0x5f, 0x43, 0x55, 0x44, 0x41, 0x5f, 0x50, 0x52, 0x45, 0x43, 0x5f, 0x53, 0x51, 0x52, 0x54
        /*001b*/ 	.byte	0x00
.L_1:


//--------------------- .nv.constant0.triton_poi_fused__native_batch_norm_legit_no_training__prelu_kernel_convolution_3 --------------------------
	.section	.nv.constant0.triton_poi_fused__native_batch_norm_legit_no_training__prelu_kernel_convolution_3,"a",@progbits
	.sectionflags	@""
	.align	4
.nv.constant0.triton_poi_fused__native_batch_norm_legit_no_training__prelu_kernel_convolution_3:
	.zero		596
